//
// Generated by NVIDIA NVVM Compiler
//
// Compiler Build ID: CL-36424714
// Cuda compilation tools, release 13.0, V13.0.88
// Based on NVVM 20.0.0
//

.version 9.0
.target sm_100
.address_size 64

	// .globl	_Z11xgcd_kernelPjS_S_S_S_

.visible .entry _Z11xgcd_kernelPjS_S_S_S_(
	.param .u64 .ptr .align 1 _Z11xgcd_kernelPjS_S_S_S__param_0,
	.param .u64 .ptr .align 1 _Z11xgcd_kernelPjS_S_S_S__param_1,
	.param .u64 .ptr .align 1 _Z11xgcd_kernelPjS_S_S_S__param_2,
	.param .u64 .ptr .align 1 _Z11xgcd_kernelPjS_S_S_S__param_3,
	.param .u64 .ptr .align 1 _Z11xgcd_kernelPjS_S_S_S__param_4
)
{
	.reg .pred 	%p<5>;
	.reg .b32 	%r<177>;
	.reg .b64 	%rd<98>;

	ld.param.u64 	%rd9, [_Z11xgcd_kernelPjS_S_S_S__param_0];
	ld.param.u64 	%rd10, [_Z11xgcd_kernelPjS_S_S_S__param_1];
	cvta.to.global.u64 	%rd11, %rd9;
	cvta.to.global.u64 	%rd12, %rd10;
	ld.global.u32 	%r175, [%rd11];
	ld.global.u32 	%r127, [%rd12];
	ld.global.u32 	%r174, [%rd11+4];
	ld.global.u32 	%r126, [%rd12+4];
	ld.global.u32 	%r173, [%rd11+8];
	ld.global.u32 	%r125, [%rd12+8];
	ld.global.u32 	%r172, [%rd11+12];
	ld.global.u32 	%r124, [%rd12+12];
	ld.global.u32 	%r171, [%rd11+16];
	ld.global.u32 	%r123, [%rd12+16];
	ld.global.u32 	%r170, [%rd11+20];
	ld.global.u32 	%r122, [%rd12+20];
	ld.global.u32 	%r169, [%rd11+24];
	ld.global.u32 	%r121, [%rd12+24];
	ld.global.u32 	%r168, [%rd11+28];
	ld.global.u32 	%r120, [%rd12+28];
	mov.b32 	%r143, 1;
	mov.b32 	%r128, 0;
	mov.u32 	%r129, %r128;
	mov.u32 	%r130, %r128;
	mov.u32 	%r131, %r128;
	mov.u32 	%r132, %r128;
	mov.u32 	%r133, %r128;
	mov.u32 	%r134, %r128;
	mov.u32 	%r135, %r128;
	mov.u32 	%r136, %r128;
	mov.u32 	%r137, %r128;
	mov.u32 	%r138, %r128;
	mov.u32 	%r139, %r128;
	mov.u32 	%r140, %r128;
	mov.u32 	%r141, %r128;
	mov.u32 	%r142, %r128;
	mov.u32 	%r152, %r128;
	mov.u32 	%r153, %r128;
	mov.u32 	%r154, %r128;
	mov.u32 	%r155, %r128;
	mov.u32 	%r156, %r128;
	mov.u32 	%r157, %r128;
	mov.u32 	%r158, %r128;
	mov.u32 	%r159, %r143;
	mov.u32 	%r160, %r128;
	mov.u32 	%r161, %r128;
	mov.u32 	%r162, %r128;
	mov.u32 	%r163, %r128;
	mov.u32 	%r164, %r128;
	mov.u32 	%r165, %r128;
	mov.u32 	%r166, %r128;
	mov.u32 	%r167, %r128;
$L__BB0_1:
	mov.u32 	%r57, %r143;
	mov.u32 	%r56, %r142;
	mov.u32 	%r55, %r141;
	mov.u32 	%r54, %r140;
	mov.u32 	%r53, %r139;
	mov.u32 	%r52, %r138;
	mov.u32 	%r51, %r137;
	mov.u32 	%r50, %r136;
	mov.u32 	%r41, %r135;
	mov.u32 	%r40, %r134;
	mov.u32 	%r39, %r133;
	mov.u32 	%r38, %r132;
	mov.u32 	%r37, %r131;
	mov.u32 	%r36, %r130;
	mov.u32 	%r35, %r129;
	mov.u32 	%r34, %r128;
	mov.u32 	%r25, %r127;
	mov.u32 	%r24, %r126;
	mov.u32 	%r23, %r125;
	mov.u32 	%r22, %r124;
	mov.u32 	%r21, %r123;
	mov.u32 	%r20, %r122;
	mov.u32 	%r19, %r121;
	mov.u32 	%r18, %r120;
	or.b32  	%r101, %r25, %r24;
	or.b32  	%r102, %r101, %r23;
	or.b32  	%r103, %r102, %r22;
	or.b32  	%r104, %r103, %r21;
	or.b32  	%r105, %r104, %r20;
	or.b32  	%r106, %r105, %r19;
	or.b32  	%r107, %r106, %r18;
	setp.eq.s32 	%p1, %r107, 0;
	@%p1 bra 	$L__BB0_6;
	cvt.u64.u32 	%rd1, %r25;
	cvt.u64.u32 	%rd2, %r24;
	cvt.u64.u32 	%rd3, %r23;
	cvt.u64.u32 	%rd4, %r21;
	cvt.u64.u32 	%rd5, %r20;
	mov.b32 	%r176, 0;
$L__BB0_3:
	or.b32  	%r109, %r175, %r174;
	or.b32  	%r110, %r109, %r173;
	or.b32  	%r111, %r110, %r172;
	or.b32  	%r112, %r111, %r171;
	or.b32  	%r113, %r112, %r170;
	or.b32  	%r114, %r113, %r169;
	or.b32  	%r115, %r114, %r168;
	setp.eq.s32 	%p2, %r115, 0;
	setp.lt.u32 	%p3, %r168, %r18;
	or.pred  	%p4, %p2, %p3;
	@%p4 bra 	$L__BB0_5;
	add.s32 	%r176, %r176, 1;
	cvt.u64.u32 	%rd13, %r175;
	sub.s64 	%rd14, %rd13, %rd1;
	shr.u64 	%rd15, %rd14, 63;
	cvt.u32.u64 	%r175, %rd14;
	cvt.u64.u32 	%rd16, %r174;
	add.s64 	%rd17, %rd15, %rd2;
	sub.s64 	%rd18, %rd16, %rd17;
	shr.u64 	%rd19, %rd18, 63;
	cvt.u32.u64 	%r174, %rd18;
	cvt.u64.u32 	%rd20, %r173;
	add.s64 	%rd21, %rd19, %rd3;
	sub.s64 	%rd22, %rd20, %rd21;
	shr.u64 	%rd23, %rd22, 63;
	cvt.u32.u64 	%r173, %rd22;
	cvt.u64.u32 	%rd24, %r172;
	cvt.u64.u32 	%rd25, %r22;
	add.s64 	%rd26, %rd23, %rd25;
	sub.s64 	%rd27, %rd24, %rd26;
	shr.u64 	%rd28, %rd27, 63;
	cvt.u32.u64 	%r172, %rd27;
	cvt.u64.u32 	%rd29, %r171;
	add.s64 	%rd30, %rd28, %rd4;
	sub.s64 	%rd31, %rd29, %rd30;
	shr.u64 	%rd32, %rd31, 63;
	cvt.u32.u64 	%r171, %rd31;
	cvt.u64.u32 	%rd33, %r170;
	add.s64 	%rd34, %rd32, %rd5;
	sub.s64 	%rd35, %rd33, %rd34;
	shr.u64 	%rd36, %rd35, 63;
	cvt.u32.u64 	%r170, %rd35;
	cvt.u64.u32 	%rd37, %r169;
	cvt.u64.u32 	%rd38, %r19;
	add.s64 	%rd39, %rd36, %rd38;
	sub.s64 	%rd40, %rd37, %rd39;
	shr.u64 	%rd41, %rd40, 63;
	cvt.u32.u64 	%r169, %rd40;
	cvt.u32.u64 	%r116, %rd41;
	add.s32 	%r117, %r18, %r116;
	sub.s32 	%r168, %r168, %r117;
	bra.uni 	$L__BB0_3;
$L__BB0_5:
	mul.wide.u32 	%rd42, %r41, %r176;
	shr.u64 	%rd43, %rd42, 32;
	cvt.u64.u32 	%rd44, %r159;
	and.b64  	%rd45, %rd42, 4294967295;
	sub.s64 	%rd46, %rd44, %rd45;
	shr.u64 	%rd47, %rd46, 63;
	cvt.u32.u64 	%r135, %rd46;
	cvt.u64.u32 	%rd48, %r158;
	add.s64 	%rd49, %rd47, %rd43;
	sub.s64 	%rd50, %rd48, %rd49;
	shr.s64 	%rd51, %rd50, 63;
	cvt.u32.u64 	%r134, %rd50;
	cvt.u64.u32 	%rd52, %r157;
	add.s64 	%rd53, %rd51, %rd52;
	shr.s64 	%rd54, %rd53, 63;
	cvt.u32.u64 	%r133, %rd53;
	cvt.u64.u32 	%rd55, %r156;
	add.s64 	%rd56, %rd54, %rd55;
	shr.s64 	%rd57, %rd56, 63;
	cvt.u32.u64 	%r132, %rd56;
	cvt.u64.u32 	%rd58, %r155;
	add.s64 	%rd59, %rd57, %rd58;
	shr.s64 	%rd60, %rd59, 63;
	cvt.u32.u64 	%r131, %rd59;
	cvt.u64.u32 	%rd61, %r154;
	add.s64 	%rd62, %rd60, %rd61;
	shr.s64 	%rd63, %rd62, 63;
	cvt.u32.u64 	%r130, %rd62;
	cvt.u64.u32 	%rd64, %r153;
	add.s64 	%rd65, %rd63, %rd64;
	shr.s64 	%rd66, %rd65, 63;
	cvt.u32.u64 	%r129, %rd65;
	cvt.u32.u64 	%r118, %rd66;
	add.s32 	%r128, %r152, %r118;
	mul.wide.u32 	%rd67, %r57, %r176;
	shr.u64 	%rd68, %rd67, 32;
	cvt.u64.u32 	%rd69, %r167;
	and.b64  	%rd70, %rd67, 4294967295;
	sub.s64 	%rd71, %rd69, %rd70;
	shr.u64 	%rd72, %rd71, 63;
	cvt.u32.u64 	%r143, %rd71;
	cvt.u64.u32 	%rd73, %r166;
	add.s64 	%rd74, %rd72, %rd68;
	sub.s64 	%rd75, %rd73, %rd74;
	shr.s64 	%rd76, %rd75, 63;
	cvt.u32.u64 	%r142, %rd75;
	cvt.u64.u32 	%rd77, %r165;
	add.s64 	%rd78, %rd76, %rd77;
	shr.s64 	%rd79, %rd78, 63;
	cvt.u32.u64 	%r141, %rd78;
	cvt.u64.u32 	%rd80, %r164;
	add.s64 	%rd81, %rd79, %rd80;
	shr.s64 	%rd82, %rd81, 63;
	cvt.u32.u64 	%r140, %rd81;
	cvt.u64.u32 	%rd83, %r163;
	add.s64 	%rd84, %rd82, %rd83;
	shr.s64 	%rd85, %rd84, 63;
	cvt.u32.u64 	%r139, %rd84;
	cvt.u64.u32 	%rd86, %r162;
	add.s64 	%rd87, %rd85, %rd86;
	shr.s64 	%rd88, %rd87, 63;
	cvt.u32.u64 	%r138, %rd87;
	cvt.u64.u32 	%rd89, %r161;
	add.s64 	%rd90, %rd88, %rd89;
	shr.s64 	%rd91, %rd90, 63;
	cvt.u32.u64 	%r137, %rd90;
	cvt.u32.u64 	%r119, %rd91;
	add.s32 	%r136, %r160, %r119;
	mov.u32 	%r120, %r168;
	mov.u32 	%r121, %r169;
	mov.u32 	%r122, %r170;
	mov.u32 	%r123, %r171;
	mov.u32 	%r124, %r172;
	mov.u32 	%r125, %r173;
	mov.u32 	%r126, %r174;
	mov.u32 	%r127, %r175;
	mov.u32 	%r174, %r24;
	mov.u32 	%r173, %r23;
	mov.u32 	%r172, %r22;
	mov.u32 	%r171, %r21;
	mov.u32 	%r170, %r20;
	mov.u32 	%r169, %r19;
	mov.u32 	%r168, %r18;
	mov.u32 	%r175, %r25;
	mov.u32 	%r152, %r34;
	mov.u32 	%r153, %r35;
	mov.u32 	%r154, %r36;
	mov.u32 	%r155, %r37;
	mov.u32 	%r156, %r38;
	mov.u32 	%r157, %r39;
	mov.u32 	%r158, %r40;
	mov.u32 	%r159, %r41;
	mov.u32 	%r160, %r50;
	mov.u32 	%r161, %r51;
	mov.u32 	%r162, %r52;
	mov.u32 	%r163, %r53;
	mov.u32 	%r164, %r54;
	mov.u32 	%r165, %r55;
	mov.u32 	%r166, %r56;
	mov.u32 	%r167, %r57;
	bra.uni 	$L__BB0_1;
$L__BB0_6:
	ld.param.u64 	%rd97, [_Z11xgcd_kernelPjS_S_S_S__param_4];
	ld.param.u64 	%rd96, [_Z11xgcd_kernelPjS_S_S_S__param_3];
	ld.param.u64 	%rd95, [_Z11xgcd_kernelPjS_S_S_S__param_2];
	cvta.to.global.u64 	%rd92, %rd97;
	cvta.to.global.u64 	%rd93, %rd95;
	cvta.to.global.u64 	%rd94, %rd96;
	st.global.u32 	[%rd92], %r175;
	st.global.u32 	[%rd93], %r159;
	st.global.u32 	[%rd94], %r167;
	st.global.u32 	[%rd92+4], %r174;
	st.global.u32 	[%rd93+4], %r158;
	st.global.u32 	[%rd94+4], %r166;
	st.global.u32 	[%rd92+8], %r173;
	st.global.u32 	[%rd93+8], %r157;
	st.global.u32 	[%rd94+8], %r165;
	st.global.u32 	[%rd92+12], %r172;
	st.global.u32 	[%rd93+12], %r156;
	st.global.u32 	[%rd94+12], %r164;
	st.global.u32 	[%rd92+16], %r171;
	st.global.u32 	[%rd93+16], %r155;
	st.global.u32 	[%rd94+16], %r163;
	st.global.u32 	[%rd92+20], %r170;
	st.global.u32 	[%rd93+20], %r154;
	st.global.u32 	[%rd94+20], %r162;
	st.global.u32 	[%rd92+24], %r169;
	st.global.u32 	[%rd93+24], %r153;
	st.global.u32 	[%rd94+24], %r161;
	st.global.u32 	[%rd92+28], %r168;
	st.global.u32 	[%rd93+28], %r152;
	st.global.u32 	[%rd94+28], %r160;
	ret;

}


// ===== COMPILED SASS (sm_100) =====

	.target	sm_100

	.elftype	@"ET_EXEC"


//--------------------- .note.nv.tkinfo           --------------------------
	.section	.note.nv.tkinfo,"",@"SHT_NOTE"
	.sectionflags	@"SHF_NOTE_NV_TKINFO"
	.tkinfo
        /*0018*/ 	.word	0x00000002
        /*0030*/ 	.string	""
        /*0030*/ 	.string	"ptxas"
        /*0030*/ 	.string	"Cuda compilation tools, release 13.0, V13.0.88"
        /*0030*/ 	.string	"Build cuda_13.0.r13.0/compiler.36424714_0"
        /*0030*/ 	.string	"-arch sm_100 -m 64 "



//--------------------- .note.nv.cuinfo           --------------------------
	.section	.note.nv.cuinfo,"",@"SHT_NOTE"
	.sectionflags	@"SHF_NOTE_NV_CUINFO"
        /*0018*/ 	.short	0x0002
        /*001a*/ 	.short	0x0064
        /*001c*/ 	.short	0x0082
	.zero		2


//--------------------- .nv.info                  --------------------------
	.section	.nv.info,"",@"SHT_CUDA_INFO"
	.align	4


	//----- nvinfo : EIATTR_REGCOUNT
	.align		4
        /*0000*/ 	.byte	0x04, 0x2f
        /*0002*/ 	.short	(.L_1 - .L_0)
	.align		4
.L_0:
        /*0004*/ 	.word	index@(_Z11xgcd_kernelPjS_S_S_S_)
        /*0008*/ 	.word	0x0000001e


	//----- nvinfo : EIATTR_FRAME_SIZE
	.align		4
.L_1:
        /*000c*/ 	.byte	0x04, 0x11
        /*000e*/ 	.short	(.L_3 - .L_2)
	.align		4
.L_2:
        /*0010*/ 	.word	index@(_Z11xgcd_kernelPjS_S_S_S_)
        /*0014*/ 	.word	0x00000000


	//----- nvinfo : EIATTR_MIN_STACK_SIZE
	.align		4
.L_3:
        /*0018*/ 	.byte	0x04, 0x12
        /*001a*/ 	.short	(.L_5 - .L_4)
	.align		4
.L_4:
        /*001c*/ 	.word	index@(_Z11xgcd_kernelPjS_S_S_S_)
        /*0020*/ 	.word	0x00000000
.L_5:


//--------------------- .nv.compat                --------------------------
	.section	.nv.compat,"",@"SHT_CUDA_COMPAT_INFO"
	.align	4
        /*0000*/ 	.byte	0x02, 0x09, 0x00, 0x00, 0x02, 0x02, 0x01, 0x00, 0x02, 0x05, 0x05, 0x00, 0x03, 0x07, 0x01, 0x01
        /*0010*/ 	.byte	0x02, 0x03, 0x00, 0x00, 0x02, 0x06, 0x01, 0x00, 0x04, 0x0b, 0x08, 0x00, 0x09, 0x00, 0x00, 0x00
        /*0020*/ 	.byte	0x00, 0x00, 0x00, 0x00


//--------------------- .nv.info._Z11xgcd_kernelPjS_S_S_S_ --------------------------
	.section	.nv.info._Z11xgcd_kernelPjS_S_S_S_,"",@"SHT_CUDA_INFO"
	.sectionflags	@""
	.align	4


	//----- nvinfo : EIATTR_CUDA_API_VERSION
	.align		4
        /*0000*/ 	.byte	0x04, 0x37
        /*0002*/ 	.short	(.L_7 - .L_6)
.L_6:
        /*0004*/ 	.word	0x00000082


	//----- nvinfo : EIATTR_KPARAM_INFO
	.align		4
.L_7:
        /*0008*/ 	.byte	0x04, 0x17
        /*000a*/ 	.short	(.L_9 - .L_8)
.L_8:
        /*000c*/ 	.word	0x00000000
        /*0010*/ 	.short	0x0004
        /*0012*/ 	.short	0x0020
        /*0014*/ 	.byte	0x00, 0xf5, 0x21, 0x00


	//----- nvinfo : EIATTR_KPARAM_INFO
	.align		4
.L_9:
        /*0018*/ 	.byte	0x04, 0x17
        /*001a*/ 	.short	(.L_11 - .L_10)
.L_10:
        /*001c*/ 	.word	0x00000000
        /*0020*/ 	.short	0x0003
        /*0022*/ 	.short	0x0018
        /*0024*/ 	.byte	0x00, 0xf5, 0x21, 0x00


	//----- nvinfo : EIATTR_KPARAM_INFO
	.align		4
.L_11:
        /*0028*/ 	.byte	0x04, 0x17
        /*002a*/ 	.short	(.L_13 - .L_12)
.L_12:
        /*002c*/ 	.word	0x00000000
        /*0030*/ 	.short	0x0002
        /*0032*/ 	.short	0x0010
        /*0034*/ 	.byte	0x00, 0xf5, 0x21, 0x00


	//----- nvinfo : EIATTR_KPARAM_INFO
	.align		4
.L_13:
        /*0038*/ 	.byte	0x04, 0x17
        /*003a*/ 	.short	(.L_15 - .L_14)
.L_14:
        /*003c*/ 	.word	0x00000000
        /*0040*/ 	.short	0x0001
        /*0042*/ 	.short	0x0008
        /*0044*/ 	.byte	0x00, 0xf5, 0x21, 0x00


	//----- nvinfo : EIATTR_KPARAM_INFO
	.align		4
.L_15:
        /*0048*/ 	.byte	0x04, 0x17
        /*004a*/ 	.short	(.L_17 - .L_16)
.L_16:
        /*004c*/ 	.word	0x00000000
        /*0050*/ 	.short	0x0000
        /*0052*/ 	.short	0x0000
        /*0054*/ 	.byte	0x00, 0xf5, 0x21, 0x00


	//----- nvinfo : EIATTR_SPARSE_MMA_MASK
	.align		4
.L_17:
        /*0058*/ 	.byte	0x03, 0x50
        /*005a*/ 	.short	0x0000


	//----- nvinfo : EIATTR_MAXREG_COUNT
	.align		4
        /*005c*/ 	.byte	0x03, 0x1b
        /*005e*/ 	.short	0x00ff


	//----- nvinfo : EIATTR_MERCURY_ISA_VERSION
	.align		4
        /*0060*/ 	.byte	0x03, 0x5f
        /*0062*/ 	.short	0x0101


	//----- nvinfo : EIATTR_VRC_CTA_INIT_COUNT
	.align		4
        /*0064*/ 	.byte	0x02, 0x4a
	.zero		1
	.zero		1


	//----- nvinfo : EIATTR_EXIT_INSTR_OFFSETS
	.align		4
        /*0068*/ 	.byte	0x04, 0x1c
        /*006a*/ 	.short	(.L_19 - .L_18)


	//   ....[0]....
.L_18:
        /*006c*/ 	.word	0x00000f10


	//----- nvinfo : EIATTR_CBANK_PARAM_SIZE
	.align		4
.L_19:
        /*0070*/ 	.byte	0x03, 0x19
        /*0072*/ 	.short	0x0028


	//----- nvinfo : EIATTR_PARAM_CBANK
	.align		4
        /*0074*/ 	.byte	0x04, 0x0a
        /*0076*/ 	.short	(.L_21 - .L_20)
	.align		4
.L_20:
        /*0078*/ 	.word	index@(.nv.constant0._Z11xgcd_kernelPjS_S_S_S_)
        /*007c*/ 	.short	0x0380
        /*007e*/ 	.short	0x0028


	//----- nvinfo : EIATTR_SW_WAR
	.align		4
.L_21:
        /*0080*/ 	.byte	0x04, 0x36
        /*0082*/ 	.short	(.L_23 - .L_22)
.L_22:
        /*0084*/ 	.word	0x00000008
.L_23:


//--------------------- .nv.callgraph             --------------------------
	.section	.nv.callgraph,"",@"SHT_CUDA_CALLGRAPH"
	.align	4
	.sectionentsize	8
	.align		4
        /*0000*/ 	.word	0x00000000
	.align		4
        /*0004*/ 	.word	0xffffffff
	.align		4
        /*0008*/ 	.word	0x00000000
	.align		4
        /*000c*/ 	.word	0xfffffffe
	.align		4
        /*0010*/ 	.word	0x00000000
	.align		4
        /*0014*/ 	.word	0xfffffffd
	.align		4
        /*0018*/ 	.word	0x00000000
	.align		4
        /*001c*/ 	.word	0xfffffffc


//--------------------- .text._Z11xgcd_kernelPjS_S_S_S_ --------------------------
	.section	.text._Z11xgcd_kernelPjS_S_S_S_,"ax",@progbits
	.align	128
        .global         _Z11xgcd_kernelPjS_S_S_S_
        .type           _Z11xgcd_kernelPjS_S_S_S_,@function
        .size           _Z11xgcd_kernelPjS_S_S_S_,(.L_x_5 - _Z11xgcd_kernelPjS_S_S_S_)
        .other          _Z11xgcd_kernelPjS_S_S_S_,@"STO_CUDA_ENTRY STV_DEFAULT"
_Z11xgcd_kernelPjS_S_S_S_:
.text._Z11xgcd_kernelPjS_S_S_S_:
[----:B------:R-:W-:Y:S08]  /*0000*/  LDC R1, c[0x0][0x37c] ;  /* 0x0000df00ff017b82 */ /* 0x000ff00000000800 */
[----:B------:R-:W0:Y:S01]  /*0010*/  LDC.64 R12, c[0x0][0x388] ;  /* 0x0000e200ff0c7b82 */ /* 0x000e220000000a00 */
[----:B------:R-:W0:Y:S02]  /*0020*/  LDCU.64 UR40, c[0x0][0x358] ;  /* 0x00006b00ff2877ac */ /* 0x000e240008000a00 */
[----:B0-----:R-:W2:Y:S04]  /*0030*/  LDG.E R11, desc[UR40][R12.64] ;  /* 0x000000280c0b7981 */ /* 0x001ea8000c1e1900 */
[----:B------:R-:W2:Y:S04]  /*0040*/  LDG.E R14, desc[UR40][R12.64+0x4] ;  /* 0x000004280c0e7981 */ /* 0x000ea8000c1e1900 */
[----:B------:R-:W2:Y:S01]  /*0050*/  LDG.E R15, desc[UR40][R12.64+0x8] ;  /* 0x000008280c0f7981 */ /* 0x000ea2000c1e1900 */
[----:B------:R-:W0:Y:S03]  /*0060*/  LDC.64 R8, c[0x0][0x380] ;  /* 0x0000e000ff087b82 */ /* 0x000e260000000a00 */
[----:B------:R-:W3:Y:S04]  /*0070*/  LDG.E R16, desc[UR40][R12.64+0xc] ;  /* 0x00000c280c107981 */ /* 0x000ee8000c1e1900 */
[----:B------:R-:W3:Y:S04]  /*0080*/  LDG.E R17, desc[UR40][R12.64+0x10] ;  /* 0x000010280c117981 */ /* 0x000ee8000c1e1900 */
[----:B------:R-:W4:Y:S04]  /*0090*/  LDG.E R18, desc[UR40][R12.64+0x14] ;  /* 0x000014280c127981 */ /* 0x000f28000c1e1900 */
[----:B------:R-:W4:Y:S04]  /*00a0*/  LDG.E R19, desc[UR40][R12.64+0x18] ;  /* 0x000018280c137981 */ /* 0x000f28000c1e1900 */
[----:B------:R-:W4:Y:S01]  /*00b0*/  LDG.E R20, desc[UR40][R12.64+0x1c] ;  /* 0x00001c280c147981 */ /* 0x000f22000c1e1900 */
[----:B------:R-:W-:Y:S01]  /*00c0*/  UMOV UR4, URZ ;  /* 0x000000ff00047c82 */ /* 0x000fe20008000000 */
[----:B------:R-:W-:Y:S01]  /*00d0*/  UMOV UR5, URZ ;  /* 0x000000ff00057c82 */ /* 0x000fe20008000000 */
[----:B------:R-:W-:Y:S01]  /*00e0*/  UMOV UR6, URZ ;  /* 0x000000ff00067c82 */ /* 0x000fe20008000000 */
[----:B------:R-:W-:Y:S01]  /*00f0*/  UMOV UR7, URZ ;  /* 0x000000ff00077c82 */ /* 0x000fe20008000000 */
[----:B0-----:R0:W5:Y:S01]  /*0100*/  LDG.E R0, desc[UR40][R8.64] ;  /* 0x0000002808007981 */ /* 0x001162000c1e1900 */
[----:B------:R-:W-:Y:S01]  /*0110*/  UMOV UR8, URZ ;  /* 0x000000ff00087c82 */ /* 0x000fe20008000000 */
[----:B------:R-:W-:Y:S01]  /*0120*/  UMOV UR9, URZ ;  /* 0x000000ff00097c82 */ /* 0x000fe20008000000 */
[----:B------:R-:W-:Y:S01]  /*0130*/  UMOV UR10, URZ ;  /* 0x000000ff000a7c82 */ /* 0x000fe20008000000 */
[----:B------:R0:W5:Y:S01]  /*0140*/  LDG.E R3, desc[UR40][R8.64+0x4] ;  /* 0x0000042808037981 */ /* 0x000162000c1e1900 */
[----:B------:R-:W-:Y:S01]  /*0150*/  UMOV UR38, 0x1 ;  /* 0x0000000100267882 */ /* 0x000fe20000000000 */
[----:B------:R-:W-:Y:S01]  /*0160*/  UMOV UR11, URZ ;  /* 0x000000ff000b7c82 */ /* 0x000fe20008000000 */
[----:B------:R-:W-:Y:S01]  /*0170*/  UMOV UR12, URZ ;  /* 0x000000ff000c7c82 */ /* 0x000fe20008000000 */
[----:B------:R0:W5:Y:S01]  /*0180*/  LDG.E R2, desc[UR40][R8.64+0x8] ;  /* 0x0000082808027981 */ /* 0x000162000c1e1900 */
[----:B------:R-:W-:Y:S01]  /*0190*/  UMOV UR13, URZ ;  /* 0x000000ff000d7c82 */ /* 0x000fe20008000000 */
[----:B------:R-:W-:Y:S01]  /*01a0*/  UMOV UR14, URZ ;  /* 0x000000ff000e7c82 */ /* 0x000fe20008000000 */
[----:B------:R-:W-:Y:S01]  /*01b0*/  UMOV UR15, URZ ;  /* 0x000000ff000f7c82 */ /* 0x000fe20008000000 */
[----:B------:R0:W5:Y:S01]  /*01c0*/  LDG.E R4, desc[UR40][R8.64+0xc] ;  /* 0x00000c2808047981 */ /* 0x000162000c1e1900 */
[----:B------:R-:W-:Y:S01]  /*01d0*/  UMOV UR16, URZ ;  /* 0x000000ff00107c82 */ /* 0x000fe20008000000 */
[----:B------:R-:W-:Y:S01]  /*01e0*/  UMOV UR17, URZ ;  /* 0x000000ff00117c82 */ /* 0x000fe20008000000 */
[----:B------:R-:W-:Y:S01]  /*01f0*/  UMOV UR18, URZ ;  /* 0x000000ff00127c82 */ /* 0x000fe20008000000 */
[----:B------:R0:W5:Y:S04]  /*0200*/  LDG.E R5, desc[UR40][R8.64+0x10] ;  /* 0x0000102808057981 */ /* 0x000168000c1e1900 */
[----:B------:R0:W5:Y:S04]  /*0210*/  LDG.E R6, desc[UR40][R8.64+0x14] ;  /* 0x0000142808067981 */ /* 0x000168000c1e1900 */
[----:B------:R0:W5:Y:S04]  /*0220*/  LDG.E R7, desc[UR40][R8.64+0x18] ;  /* 0x0000182808077981 */ /* 0x000168000c1e1900 */
[----:B------:R0:W5:Y:S01]  /*0230*/  LDG.E R10, desc[UR40][R8.64+0x1c] ;  /* 0x00001c28080a7981 */ /* 0x000162000c1e1900 */
[----:B--2---:R-:W-:-:S04]  /*0240*/  LOP3.LUT R21, R15, R11, R14, 0xfe, !PT ;  /* 0x0000000b0f157212 */ /* 0x004fc800078efe0e */
[----:B---3--:R-:W-:-:S04]  /*0250*/  LOP3.LUT R21, R17, R21, R16, 0xfe, !PT ;  /* 0x0000001511157212 */ /* 0x008fc800078efe10 */
[----:B----4-:R-:W-:-:S04]  /*0260*/  LOP3.LUT R21, R19, R21, R18, 0xfe, !PT ;  /* 0x0000001513157212 */ /* 0x010fc800078efe12 */
[----:B------:R-:W-:-:S13]  /*0270*/  LOP3.LUT P0, RZ, R21, R20, RZ, 0xfc, !PT ;  /* 0x0000001415ff7212 */ /* 0x000fda000780fcff */
[----:B0-----:R-:W-:Y:S05]  /*0280*/  @!P0 BRA `(.L_x_0) ;  /* 0x0000000800748947 */ /* 0x001fea0003800000 */
[----:B------:R-:W-:Y:S01]  /*0290*/  IMAD.MOV.U32 R9, RZ, RZ, R11 ;  /* 0x000000ffff097224 */ /* 0x000fe200078e000b */
[----:B------:R-:W-:Y:S01]  /*02a0*/  UMOV UR39, 0x1 ;  /* 0x0000000100277882 */ /* 0x000fe20000000000 */
[----:B------:R-:W-:Y:S01]  /*02b0*/  IMAD.MOV.U32 R8, RZ, RZ, R14 ;  /* 0x000000ffff087224 */ /* 0x000fe200078e000e */
[----:B------:R-:W-:Y:S01]  /*02c0*/  UMOV UR19, URZ ;  /* 0x000000ff00137c82 */ /* 0x000fe20008000000 */
[----:B------:R-:W-:Y:S01]  /*02d0*/  IMAD.MOV.U32 R11, RZ, RZ, R15 ;  /* 0x000000ffff0b7224 */ /* 0x000fe200078e000f */
[----:B------:R-:W-:Y:S01]  /*02e0*/  UMOV UR20, URZ ;  /* 0x000000ff00147c82 */ /* 0x000fe20008000000 */
[----:B------:R-:W-:Y:S01]  /*02f0*/  IMAD.MOV.U32 R12, RZ, RZ, R17 ;  /* 0x000000ffff0c7224 */ /* 0x000fe200078e0011 */
[----:B------:R-:W-:Y:S01]  /*0300*/  MOV R17, R20 ;  /* 0x0000001400117202 */ /* 0x000fe20000000f00 */
[----:B------:R-:W-:Y:S01]  /*0310*/  IMAD.MOV.U32 R13, RZ, RZ, R16 ;  /* 0x000000ffff0d7224 */ /* 0x000fe200078e0010 */
[----:B------:R-:W-:Y:S01]  /*0320*/  UMOV UR21, URZ ;  /* 0x000000ff00157c82 */ /* 0x000fe20008000000 */
[----:B------:R-:W-:Y:S01]  /*0330*/  IMAD.MOV.U32 R15, RZ, RZ, R18 ;  /* 0x000000ffff0f7224 */ /* 0x000fe200078e0012 */
[----:B------:R-:W-:Y:S01]  /*0340*/  UMOV UR22, URZ ;  /* 0x000000ff00167c82 */ /* 0x000fe20008000000 */
[----:B------:R-:W-:Y:S01]  /*0350*/  IMAD.MOV.U32 R14, RZ, RZ, R19 ;  /* 0x000000ffff0e7224 */ /* 0x000fe200078e0013 */
[----:B------:R-:W-:Y:S01]  /*0360*/  UMOV UR23, URZ ;  /* 0x000000ff00177c82 */ /* 0x000fe20008000000 */
        /* <DEDUP_REMOVED lines=9> */
[----:B------:R-:W-:-:S05]  /*0400*/  UMOV UR33, URZ ;  /* 0x000000ff00217c82 */ /* 0x000fca0008000000 */
.L_x_3:
[----:B-----5:R-:W-:Y:S01]  /*0410*/  LOP3.LUT R16, R2, R0, R3, 0xfe, !PT ;  /* 0x0000000002107212 */ /* 0x020fe200078efe03 */
[----:B------:R-:W-:-:S03]  /*0420*/  UMOV UR34, URZ ;  /* 0x000000ff00227c82 */ /* 0x000fc60008000000 */
[----:B------:R-:W-:-:S04]  /*0430*/  LOP3.LUT R16, R5, R16, R4, 0xfe, !PT ;  /* 0x0000001005107212 */ /* 0x000fc800078efe04 */
[----:B------:R-:W-:-:S04]  /*0440*/  LOP3.LUT R19, R7, R16, R6, 0xfe, !PT ;  /* 0x0000001007137212 */ /* 0x000fc800078efe06 */
[----:B------:R-:W-:-:S04]  /*0450*/  LOP3.LUT P0, RZ, R19, R10, RZ, 0xfc, !PT ;  /* 0x0000000a13ff7212 */ /* 0x000fc8000780fcff */
[----:B------:R-:W-:-:S13]  /*0460*/  ISETP.LT.U32.OR P0, PT, R10, R17, !P0 ;  /* 0x000000110a00720c */ /* 0x000fda0004701470 */
[----:B------:R-:W-:Y:S05]  /*0470*/  @P0 BRA `(.L_x_1) ;  /* 0x0000000000780947 */ /* 0x000fea0003800000 */
.L_x_2:
[----:B------:R-:W-:Y:S01]  /*0480*/  IADD3 R0, P0, PT, -R9, R0, RZ ;  /* 0x0000000009007210 */ /* 0x000fe20007f1e1ff */
[----:B------:R-:W-:Y:S01]  /*0490*/  IMAD.MOV.U32 R18, RZ, RZ, -0x1 ;  /* 0xffffffffff127424 */ /* 0x000fe200078e00ff */
[----:B------:R-:W-:-:S03]  /*04a0*/  UIADD3 UR34, UPT, UPT, UR34, 0x1, URZ ;  /* 0x0000000122227890 */ /* 0x000fc6000fffe0ff */
[----:B------:R-:W-:-:S05]  /*04b0*/  IMAD.X R16, RZ, RZ, -0x1, P0 ;  /* 0xffffffffff107424 */ /* 0x000fca00000e06ff */
[----:B------:R-:W-:-:S04]  /*04c0*/  SHF.R.U32.HI R16, RZ, 0x1f, R16 ;  /* 0x0000001fff107819 */ /* 0x000fc80000011610 */
[----:B------:R-:W-:-:S04]  /*04d0*/  IADD3 R3, P0, P1, R3, -R16, -R8 ;  /* 0x8000001003037210 */ /* 0x000fc8000791e808 */
[----:B------:R-:W-:-:S04]  /*04e0*/  IADD3.X R16, PT, PT, RZ, -0x1, R18, P0, P1 ;  /* 0xffffffffff107810 */ /* 0x000fc800007e2412 */
        /* <DEDUP_REMOVED lines=13> */
[----:B------:R-:W-:Y:S02]  /*05c0*/  IADD3 R7, P0, P1, R7, -R16, -R14 ;  /* 0x8000001007077210 */ /* 0x000fe4000791e80e */
[----:B------:R-:W-:Y:S02]  /*05d0*/  LOP3.LUT R16, R2, R0, R3, 0xfe, !PT ;  /* 0x0000000002107212 */ /* 0x000fe400078efe03 */
[----:B------:R-:W-:Y:S02]  /*05e0*/  IADD3.X R18, PT, PT, RZ, -0x1, R18, P0, P1 ;  /* 0xffffffffff127810 */ /* 0x000fe400007e2412 */
[----:B------:R-:W-:Y:S02]  /*05f0*/  LOP3.LUT R16, R5, R16, R4, 0xfe, !PT ;  /* 0x0000001005107212 */ /* 0x000fe400078efe04 */
[----:B------:R-:W-:Y:S02]  /*0600*/  SHF.R.U32.HI R18, RZ, 0x1f, R18 ;  /* 0x0000001fff127819 */ /* 0x000fe40000011612 */
[----:B------:R-:W-:-:S02]  /*0610*/  LOP3.LUT R19, R7, R16, R6, 0xfe, !PT ;  /* 0x0000001007137212 */ /* 0x000fc400078efe06 */
[----:B------:R-:W-:-:S04]  /*0620*/  IADD3 R10, PT, PT, R10, -R17, -R18 ;  /* 0x800000110a0a7210 */ /* 0x000fc80007ffe812 */
[----:B------:R-:W-:-:S04]  /*0630*/  LOP3.LUT P0, RZ, R19, R10, RZ, 0xfc, !PT ;  /* 0x0000000a13ff7212 */ /* 0x000fc8000780fcff */
[----:B------:R-:W-:-:S13]  /*0640*/  ISETP.LT.U32.OR P0, PT, R10, R17, !P0 ;  /* 0x000000110a00720c */ /* 0x000fda0004701470 */
[----:B------:R-:W-:Y:S05]  /*0650*/  @!P0 BRA `(.L_x_2) ;  /* 0xfffffffc00888947 */ /* 0x000fea000383ffff */
.L_x_1:
[----:B------:R-:W-:Y:S01]  /*0660*/  UIMAD.WIDE.U32 UR36, UR26, UR34, URZ ;  /* 0x000000221a2472a5 */ /* 0x000fe2000f8e00ff */
[----:B------:R-:W-:Y:S01]  /*0670*/  IMAD.MOV.U32 R16, RZ, RZ, R0 ;  /* 0x000000ffff107224 */ /* 0x000fe200078e0000 */
[----:B------:R-:W-:Y:S01]  /*0680*/  UIMAD.WIDE.U32 UR34, UR39, UR34, URZ ;  /* 0x00000022272272a5 */ /* 0x000fe2000f8e00ff */
[----:B------:R-:W-:Y:S01]  /*0690*/  IMAD.MOV.U32 R19, RZ, RZ, R3 ;  /* 0x000000ffff137224 */ /* 0x000fe200078e0003 */
[----:B------:R-:W-:Y:S01]  /*06a0*/  UIADD3 UR43, UP0, UPT, -UR36, UR38, URZ ;  /* 0x00000026242b7290 */ /* 0x000fe2000ff1e1ff */
[----:B------:R-:W-:Y:S01]  /*06b0*/  IMAD.MOV.U32 R18, RZ, RZ, R2 ;  /* 0x000000ffff127224 */ /* 0x000fe200078e0002 */
[----:B------:R-:W-:Y:S01]  /*06c0*/  UIADD3 UR36, UP1, UPT, -UR34, UR18, URZ ;  /* 0x0000001222247290 */ /* 0x000fe2000ff3e1ff */
[----:B------:R-:W-:Y:S01]  /*06d0*/  IMAD.MOV.U32 R21, RZ, RZ, R4 ;  /* 0x000000ffff157224 */ /* 0x000fe200078e0004 */
[----:B------:R-:W-:Y:S01]  /*06e0*/  UIADD3.X UR42, UPT, UPT, URZ, -0x1, URZ, UP0, !UPT ;  /* 0xffffffffff2a7890 */ /* 0x000fe200087fe4ff */
[----:B------:R-:W-:Y:S01]  /*06f0*/  MOV R20, R5 ;  /* 0x0000000500147202 */ /* 0x000fe20000000f00 */
[----:B------:R-:W-:Y:S01]  /*0700*/  UIADD3.X UR34, UPT, UPT, URZ, -0x1, URZ, UP1, !UPT ;  /* 0xffffffffff227890 */ /* 0x000fe20008ffe4ff */
[----:B------:R-:W-:Y:S01]  /*0710*/  LOP3.LUT R0, R18, R16, R19, 0xfe, !PT ;  /* 0x0000001012007212 */ /* 0x000fe200078efe13 */
[----:B------:R-:W-:Y:S01]  /*0720*/  USHF.R.U32.HI UR42, URZ, 0x1f, UR42 ;  /* 0x0000001fff2a7899 */ /* 0x000fe2000801162a */
[----:B------:R-:W-:Y:S01]  /*0730*/  IMAD.MOV.U32 R23, RZ, RZ, R6 ;  /* 0x000000ffff177224 */ /* 0x000fe200078e0006 */
[----:B------:R-:W-:Y:S01]  /*0740*/  USHF.R.U32.HI UR34, URZ, 0x1f, UR34 ;  /* 0x0000001fff227899 */ /* 0x000fe20008011622 */
[----:B------:R-:W-:Y:S01]  /*0750*/  IMAD.MOV.U32 R22, RZ, RZ, R7 ;  /* 0x000000ffff167224 */ /* 0x000fe200078e0007 */
[----:B------:R-:W-:Y:S01]  /*0760*/  UMOV UR18, UR39 ;  /* 0x0000002700127c82 */ /* 0x000fe20008000000 */
[----:B------:R-:W-:Y:S01]  /*0770*/  UMOV UR39, UR36 ;  /* 0x0000002400277c82 */ /* 0x000fe20008000000 */
[----:B------:R-:W-:Y:S01]  /*0780*/  UIADD3 UR36, UP0, UP1, UR10, -UR42, -UR37 ;  /* 0x8000002a0a247290 */ /* 0x000fe2000f91e825 */
[----:B------:R-:W-:Y:S01]  /*0790*/  LOP3.LUT R0, R20, R0, R21, 0xfe, !PT ;  /* 0x0000000014007212 */ /* 0x000fe200078efe15 */
[----:B------:R-:W-:Y:S01]  /*07a0*/  UIADD3 UR34, UP2, UP3, UR17, -UR34, -UR35 ;  /* 0x8000002211227290 */ /* 0x000fe2000fb5e823 */
[----:B------:R-:W-:Y:S01]  /*07b0*/  IMAD.MOV.U32 R25, RZ, RZ, R10 ;  /* 0x000000ffff197224 */ /* 0x000fe200078e000a */
[----:B------:R-:W-:Y:S01]  /*07c0*/  UMOV UR44, 0xffffffff ;  /* 0xffffffff002c7882 */ /* 0x000fe20000000000 */
[----:B------:R-:W-:Y:S01]  /*07d0*/  UMOV UR10, UR27 ;  /* 0x0000001b000a7c82 */ /* 0x000fe20008000000 */
[----:B------:R-:W-:Y:S01]  /*07e0*/  UIADD3.X UR42, UPT, UPT, URZ, -0x1, UR44, UP0, UP1 ;  /* 0xffffffffff2a7890 */ /* 0x000fe200087e242c */
[----:B------:R-:W-:Y:S01]  /*07f0*/  LOP3.LUT R0, R22, R0, R23, 0xfe, !PT ;  /* 0x0000000016007212 */ /* 0x000fe200078efe17 */
[----:B------:R-:W-:Y:S01]  /*0800*/  UIADD3.X UR35, UPT, UPT, URZ, -0x1, UR44, UP2, UP3 ;  /* 0xffffffffff237890 */ /* 0x000fe200097e642c */
[----:B------:R-:W-:Y:S01]  /*0810*/  IMAD.MOV.U32 R3, RZ, RZ, R8 ;  /* 0x000000ffff037224 */ /* 0x000fe200078e0008 */
[----:B------:R-:W-:Y:S01]  /*0820*/  UMOV UR17, UR19 ;  /* 0x0000001300117c82 */ /* 0x000fe20008000000 */
[----:B------:R-:W-:Y:S01]  /*0830*/  UMOV UR27, UR36 ;  /* 0x00000024001b7c82 */ /* 0x000fe20008000000 */
[----:B------:R-:W-:Y:S01]  /*0840*/  UMOV UR19, UR34 ;  /* 0x0000002200137c82 */ /* 0x000fe20008000000 */
[----:B------:R-:W-:Y:S01]  /*0850*/  ULEA.HI.SX32 UR36, UP0, UR42, UR9, 0x1 ;  /* 0x000000092a247291 */ /* 0x000fe2000f810aff */
[----:B------:R-:W-:Y:S01]  /*0860*/  LOP3.LUT P0, RZ, R0, R25, RZ, 0xfc, !PT ;  /* 0x0000001900ff7212 */ /* 0x000fe2000780fcff */
[----:B------:R-:W-:Y:S01]  /*0870*/  ULEA.HI.SX32 UR34, UP1, UR35, UR16, 0x1 ;  /* 0x0000001023227291 */ /* 0x000fe2000f830aff */
[----:B------:R-:W-:Y:S01]  /*0880*/  IMAD.MOV.U32 R2, RZ, RZ, R11 ;  /* 0x000000ffff027224 */ /* 0x000fe200078e000b */
[----:B------:R-:W-:Y:S01]  /*0890*/  ULEA.HI.X.SX32 UR42, UR42, URZ, 0x1, UP0 ;  /* 0x000000ff2a2a7291 */ /* 0x000fe200080f0eff */
[----:B------:R-:W-:Y:S01]  /*08a0*/  IMAD.MOV.U32 R4, RZ, RZ, R13 ;  /* 0x000000ffff047224 */ /* 0x000fe200078e000d */
[----:B------:R-:W-:Y:S01]  /*08b0*/  ULEA.HI.X.SX32 UR35, UR35, URZ, 0x1, UP1 ;  /* 0x000000ff23237291 */ /* 0x000fe200088f0eff */
[----:B------:R-:W-:Y:S01]  /*08c0*/  MOV R5, R12 ;  /* 0x0000000c00057202 */ /* 0x000fe20000000f00 */
[----:B------:R-:W-:Y:S01]  /*08d0*/  UMOV UR9, UR28 ;  /* 0x0000001c00097c82 */ /* 0x000fe20008000000 */
[----:B------:R-:W-:Y:S01]  /*08e0*/  UMOV UR16, UR20 ;  /* 0x0000001400107c82 */ /* 0x000fe20008000000 */
[----:B------:R-:W-:Y:S01]  /*08f0*/  UMOV UR28, UR36 ;  /* 0x00000024001c7c82 */ /* 0x000fe20008000000 */
[----:B------:R-:W-:Y:S01]  /*0900*/  UMOV UR20, UR34 ;  /* 0x0000002200147c82 */ /* 0x000fe20008000000 */
[----:B------:R-:W-:Y:S01]  /*0910*/  ULEA.HI.SX32 UR36, UP0, UR42, UR8, 0x1 ;  /* 0x000000082a247291 */ /* 0x000fe2000f810aff */
[----:B------:R-:W-:Y:S01]  /*0920*/  IMAD.MOV.U32 R6, RZ, RZ, R15 ;  /* 0x000000ffff067224 */ /* 0x000fe200078e000f */
[----:B------:R-:W-:Y:S01]  /*0930*/  ULEA.HI.SX32 UR34, UP1, UR35, UR15, 0x1 ;  /* 0x0000000f23227291 */ /* 0x000fe2000f830aff */
[----:B------:R-:W-:Y:S01]  /*0940*/  IMAD.MOV.U32 R7, RZ, RZ, R14 ;  /* 0x000000ffff077224 */ /* 0x000fe200078e000e */
[----:B------:R-:W-:Y:S01]  /*0950*/  ULEA.HI.X.SX32 UR42, UR42, URZ, 0x1, UP0 ;  /* 0x000000ff2a2a7291 */ /* 0x000fe200080f0eff */
[----:B------:R-:W-:Y:S01]  /*0960*/  IMAD.MOV.U32 R10, RZ, RZ, R17 ;  /* 0x000000ffff0a7224 */ /* 0x000fe200078e0011 */
[----:B------:R-:W-:Y:S01]  /*0970*/  ULEA.HI.X.SX32 UR35, UR35, URZ, 0x1, UP1 ;  /* 0x000000ff23237291 */ /* 0x000fe200088f0eff */
[----:B------:R-:W-:Y:S01]  /*0980*/  IMAD.MOV.U32 R0, RZ, RZ, R9 ;  /* 0x000000ffff007224 */ /* 0x000fe200078e0009 */
[----:B------:R-:W-:Y:S01]  /*0990*/  UMOV UR8, UR29 ;  /* 0x0000001d00087c82 */ /* 0x000fe20008000000 */
[----:B------:R-:W-:Y:S01]  /*09a0*/  UMOV UR15, UR21 ;  /* 0x00000015000f7c82 */ /* 0x000fe20008000000 */
[----:B------:R-:W-:Y:S01]  /*09b0*/  UMOV UR29, UR36 ;  /* 0x00000024001d7c82 */ /* 0x000fe20008000000 */
[----:B------:R-:W-:Y:S01]  /*09c0*/  UMOV UR21, UR34 ;  /* 0x0000002200157c82 */ /* 0x000fe20008000000 */
[----:B------:R-:W-:Y:S01]  /*09d0*/  ULEA.HI.SX32 UR36, UP0, UR42, UR7, 0x1 ;  /* 0x000000072a247291 */ /* 0x000fe2000f810aff */
[----:B------:R-:W-:Y:S01]  /*09e0*/  IMAD.MOV.U32 R9, RZ, RZ, R16 ;  /* 0x000000ffff097224 */ /* 0x000fe200078e0010 */
[----:B------:R-:W-:Y:S01]  /*09f0*/  ULEA.HI.SX32 UR34, UP1, UR35, UR14, 0x1 ;  /* 0x0000000e23227291 */ /* 0x000fe2000f830aff */
[----:B------:R-:W-:Y:S01]  /*0a00*/  MOV R8, R19 ;  /* 0x0000001300087202 */ /* 0x000fe20000000f00 */
        /* <DEDUP_REMOVED lines=18> */
[----:B------:R-:W-:-:S02]  /*0b30*/  ULEA.HI.SX32 UR37, UP0, UR42, UR5, 0x1 ;  /* 0x000000052a257291 */ /* 0x000fc4000f810aff */
[----:B------:R-:W-:Y:S01]  /*0b40*/  ULEA.HI.SX32 UR36, UP1, UR35, UR12, 0x1 ;  /* 0x0000000c23247291 */ /* 0x000fe2000f830aff */
[----:B------:R-:W-:Y:S01]  /*0b50*/  UMOV UR13, UR23 ;  /* 0x00000017000d7c82 */ /* 0x000fe20008000000 */
[----:B------:R-:W-:Y:S01]  /*0b60*/  UMOV UR23, UR34 ;  /* 0x0000002200177c82 */ /* 0x000fe20008000000 */
[----:B------:R-:W-:Y:S02]  /*0b70*/  ULEA.HI.X.SX32 UR34, UR42, URZ, 0x1, UP0 ;  /* 0x000000ff2a227291 */ /* 0x000fe400080f0eff */
[----:B------:R-:W-:Y:S02]  /*0b80*/  ULEA.HI.X.SX32 UR35, UR35, URZ, 0x1, UP1 ;  /* 0x000000ff23237291 */ /* 0x000fe400088f0eff */
[----:B------:R-:W-:Y:S02]  /*0b90*/  ULEA.HI.SX32 UR34, UR34, UR4, 0x1 ;  /* 0x0000000422227291 */ /* 0x000fe4000f8f0aff */
[----:B------:R-:W-:Y:S01]  /*0ba0*/  ULEA.HI.SX32 UR35, UR35, UR11, 0x1 ;  /* 0x0000000b23237291 */ /* 0x000fe2000f8f0aff */
[----:B------:R-:W-:Y:S01]  /*0bb0*/  UMOV UR38, UR26 ;  /* 0x0000001a00267c82 */ /* 0x000fe20008000000 */
        /* <DEDUP_REMOVED lines=9> */
[----:B------:R-:W-:Y:S05]  /*0c50*/  @P0 BRA `(.L_x_3) ;  /* 0xfffffff400ec0947 */ /* 0x000fea000383ffff */
.L_x_0:
[----:B------:R-:W0:Y:S01]  /*0c60*/  LDC.64 R14, c[0x0][0x3a0] ;  /* 0x0000e800ff0e7b82 */ /* 0x000e220000000a00 */
[----:B------:R-:W-:Y:S01]  /*0c70*/  IMAD.U32 R11, RZ, RZ, UR38 ;  /* 0x00000026ff0b7e24 */ /* 0x000fe2000f8e00ff */
[----:B------:R-:W-:Y:S01]  /*0c80*/  MOV R25, UR16 ;  /* 0x0000001000197c02 */ /* 0x000fe20008000f00 */
[----:B------:R-:W-:Y:S02]  /*0c90*/  IMAD.U32 R17, RZ, RZ, UR18 ;  /* 0x00000012ff117e24 */ /* 0x000fe4000f8e00ff */
[----:B------:R-:W-:Y:S02]  /*0ca0*/  IMAD.U32 R19, RZ, RZ, UR10 ;  /* 0x0000000aff137e24 */ /* 0x000fe4000f8e00ff */
[----:B------:R-:W-:Y:S01]  /*0cb0*/  IMAD.U32 R21, RZ, RZ, UR17 ;  /* 0x00000011ff157e24 */ /* 0x000fe2000f8e00ff */
[----:B------:R-:W1:Y:S01]  /*0cc0*/  LDC.64 R12, c[0x0][0x390] ;  /* 0x0000e400ff0c7b82 */ /* 0x000e620000000a00 */
[----:B------:R-:W-:Y:S02]  /*0cd0*/  IMAD.U32 R23, RZ, RZ, UR9 ;  /* 0x00000009ff177e24 */ /* 0x000fe4000f8e00ff */
[----:B------:R-:W-:-:S05]  /*0ce0*/  IMAD.U32 R27, RZ, RZ, UR8 ;  /* 0x00000008ff1b7e24 */ /* 0x000fca000f8e00ff */
[----:B------:R-:W2:Y:S01]  /*0cf0*/  LDC.64 R8, c[0x0][0x398] ;  /* 0x0000e600ff087b82 */ /* 0x000ea20000000a00 */
[----:B0----5:R-:W-:Y:S04]  /*0d00*/  STG.E desc[UR40][R14.64], R0 ;  /* 0x000000000e007986 */ /* 0x021fe8000c101928 */
[----:B-1----:R0:W-:Y:S04]  /*0d10*/  STG.E desc[UR40][R12.64], R11 ;  /* 0x0000000b0c007986 */ /* 0x0021e8000c101928 */
[----:B--2---:R1:W-:Y:S04]  /*0d20*/  STG.E desc[UR40][R8.64], R17 ;  /* 0x0000001108007986 */ /* 0x0043e8000c101928 */
[----:B------:R2:W-:Y:S01]  /*0d30*/  STG.E desc[UR40][R14.64+0x4], R3 ;  /* 0x000004030e007986 */ /* 0x0005e2000c101928 */
[----:B0-----:R-:W-:-:S03]  /*0d40*/  IMAD.U32 R11, RZ, RZ, UR15 ;  /* 0x0000000fff0b7e24 */ /* 0x001fc6000f8e00ff */
[----:B------:R0:W-:Y:S04]  /*0d50*/  STG.E desc[UR40][R12.64+0x4], R19 ;  /* 0x000004130c007986 */ /* 0x0001e8000c101928 */
[----:B------:R3:W-:Y:S01]  /*0d60*/  STG.E desc[UR40][R8.64+0x4], R21 ;  /* 0x0000041508007986 */ /* 0x0007e2000c101928 */
[----:B-1----:R-:W-:-:S03]  /*0d70*/  IMAD.U32 R17, RZ, RZ, UR14 ;  /* 0x0000000eff117e24 */ /* 0x002fc6000f8e00ff */
[----:B------:R-:W-:Y:S01]  /*0d80*/  STG.E desc[UR40][R14.64+0x8], R2 ;  /* 0x000008020e007986 */ /* 0x000fe2000c101928 */
[----:B--2---:R-:W-:-:S03]  /*0d90*/  IMAD.U32 R3, RZ, RZ, UR7 ;  /* 0x00000007ff037e24 */ /* 0x004fc6000f8e00ff */
[----:B------:R1:W-:Y:S01]  /*0da0*/  STG.E desc[UR40][R12.64+0x8], R23 ;  /* 0x000008170c007986 */ /* 0x0003e2000c101928 */
[----:B0-----:R-:W-:-:S03]  /*0db0*/  IMAD.U32 R19, RZ, RZ, UR6 ;  /* 0x00000006ff137e24 */ /* 0x001fc6000f8e00ff */
[----:B------:R0:W-:Y:S01]  /*0dc0*/  STG.E desc[UR40][R8.64+0x8], R25 ;  /* 0x0000081908007986 */ /* 0x0001e2000c101928 */
[----:B---3--:R-:W-:-:S03]  /*0dd0*/  MOV R21, UR13 ;  /* 0x0000000d00157c02 */ /* 0x008fc60008000f00 */
[----:B------:R-:W-:Y:S04]  /*0de0*/  STG.E desc[UR40][R14.64+0xc], R4 ;  /* 0x00000c040e007986 */ /* 0x000fe8000c101928 */
[----:B------:R-:W-:Y:S01]  /*0df0*/  STG.E desc[UR40][R12.64+0xc], R27 ;  /* 0x00000c1b0c007986 */ /* 0x000fe2000c101928 */
[----:B-1----:R-:W-:-:S03]  /*0e00*/  IMAD.U32 R23, RZ, RZ, UR5 ;  /* 0x00000005ff177e24 */ /* 0x002fc6000f8e00ff */
[----:B------:R1:W-:Y:S01]  /*0e10*/  STG.E desc[UR40][R8.64+0xc], R11 ;  /* 0x00000c0b08007986 */ /* 0x0003e2000c101928 */
[----:B0-----:R-:W-:-:S03]  /*0e20*/  IMAD.U32 R25, RZ, RZ, UR12 ;  /* 0x0000000cff197e24 */ /* 0x001fc6000f8e00ff */
[----:B------:R0:W-:Y:S04]  /*0e30*/  STG.E desc[UR40][R14.64+0x10], R5 ;  /* 0x000010050e007986 */ /* 0x0001e8000c101928 */
[----:B------:R-:W-:Y:S04]  /*0e40*/  STG.E desc[UR40][R12.64+0x10], R3 ;  /* 0x000010030c007986 */ /* 0x000fe8000c101928 */
[----:B------:R-:W-:Y:S01]  /*0e50*/  STG.E desc[UR40][R8.64+0x10], R17 ;  /* 0x0000101108007986 */ /* 0x000fe2000c101928 */
[----:B-1----:R-:W-:-:S03]  /*0e60*/  IMAD.U32 R11, RZ, RZ, UR11 ;  /* 0x0000000bff0b7e24 */ /* 0x002fc6000f8e00ff */
[----:B------:R-:W-:Y:S01]  /*0e70*/  STG.E desc[UR40][R14.64+0x14], R6 ;  /* 0x000014060e007986 */ /* 0x000fe2000c101928 */
[----:B0-----:R-:W-:-:S03]  /*0e80*/  IMAD.U32 R5, RZ, RZ, UR4 ;  /* 0x00000004ff057e24 */ /* 0x001fc6000f8e00ff */
[----:B------:R-:W-:Y:S04]  /*0e90*/  STG.E desc[UR40][R12.64+0x14], R19 ;  /* 0x000014130c007986 */ /* 0x000fe8000c101928 */
[----:B------:R-:W-:Y:S04]  /*0ea0*/  STG.E desc[UR40][R8.64+0x14], R21 ;  /* 0x0000141508007986 */ /* 0x000fe8000c101928 */
[----:B------:R-:W-:Y:S04]  /*0eb0*/  STG.E desc[UR40][R14.64+0x18], R7 ;  /* 0x000018070e007986 */ /* 0x000fe8000c101928 */
[----:B------:R-:W-:Y:S04]  /*0ec0*/  STG.E desc[UR40][R12.64+0x18], R23 ;  /* 0x000018170c007986 */ /* 0x000fe8000c101928 */
[----:B------:R-:W-:Y:S04]  /*0ed0*/  STG.E desc[UR40][R8.64+0x18], R25 ;  /* 0x0000181908007986 */ /* 0x000fe8000c101928 */
[----:B------:R-:W-:Y:S04]  /*0ee0*/  STG.E desc[UR40][R14.64+0x1c], R10 ;  /* 0x00001c0a0e007986 */ /* 0x000fe8000c101928 */
[----:B------:R-:W-:Y:S04]  /*0ef0*/  STG.E desc[UR40][R12.64+0x1c], R5 ;  /* 0x00001c050c007986 */ /* 0x000fe8000c101928 */
[----:B------:R-:W-:Y:S01]  /*0f00*/  STG.E desc[UR40][R8.64+0x1c], R11 ;  /* 0x00001c0b08007986 */ /* 0x000fe2000c101928 */
[----:B------:R-:W-:Y:S05]  /*0f10*/  EXIT ;  /* 0x000000000000794d */ /* 0x000fea0003800000 */
.L_x_4:
[----:B------:R-:W-:-:S00]  /*0f20*/  BRA `(.L_x_4) ;  /* 0xfffffffc00fc7947 */ /* 0x000fc0000383ffff */
[----:B------:R-:W-:-:S00]  /*0f30*/  NOP ;  /* 0x0000000000007918 */ /* 0x000fc00000000000 */
        /* <DEDUP_REMOVED lines=12> */
.L_x_5:


//--------------------- .nv.shared.reserved.0     --------------------------
	.section	.nv.shared.reserved.0,"aw",@nobits
	.weak		__nv_reservedSMEM_offset_0_alias
	.size		__nv_reservedSMEM_offset_0_alias, 0, 64
	.other		__nv_reservedSMEM_offset_0_alias,@"STO_CUDA_RESERVED_SHARED STV_DEFAULT"
__nv_reservedSMEM_offset_0_alias:
	.zero		0
	.zero		64


//--------------------- .nv.constant0._Z11xgcd_kernelPjS_S_S_S_ --------------------------
	.section	.nv.constant0._Z11xgcd_kernelPjS_S_S_S_,"a",@progbits
	.sectionflags	@""
	.align	4
.nv.constant0._Z11xgcd_kernelPjS_S_S_S_:
	.zero		936


//--------------------- SYMBOLS --------------------------

	.type		.nv.reservedSmem.offset0,@object
	.size		.nv.reservedSmem.offset0,0x4
